//
// Generated by NVIDIA NVVM Compiler
//
// Compiler Build ID: CL-36424714
// Cuda compilation tools, release 13.0, V13.0.88
// Based on NVVM 20.0.0
//

.version 9.0
.target sm_100
.address_size 64

	// .globl	_Z11slow_kernelPf

.visible .entry _Z11slow_kernelPf(
	.param .u64 .ptr .align 1 _Z11slow_kernelPf_param_0
)
{
	.reg .pred 	%p<6>;
	.reg .b32 	%r<15>;
	.reg .b32 	%f<6>;
	.reg .b64 	%rd<3>;

	ld.param.u64 	%rd2, [_Z11slow_kernelPf_param_0];
	cvta.to.global.u64 	%rd1, %rd2;
	mov.u32 	%r9, %ntid.x;
	mov.u32 	%r10, %ctaid.x;
	mov.u32 	%r11, %tid.x;
	mad.lo.s32 	%r1, %r9, %r10, %r11;
	setp.lt.s32 	%p1, %r1, 1;
	@%p1 bra 	$L__BB0_7;
	and.b32  	%r2, %r1, 3;
	setp.lt.u32 	%p2, %r1, 4;
	@%p2 bra 	$L__BB0_4;
	and.b32  	%r12, %r1, 2147483644;
	neg.s32 	%r13, %r12;
$L__BB0_3:
	atom.global.add.f32 	%f1, [%rd1], 0f3F800000;
	atom.global.add.f32 	%f2, [%rd1], 0f3F800000;
	atom.global.add.f32 	%f3, [%rd1], 0f3F800000;
	atom.global.add.f32 	%f4, [%rd1], 0f3F800000;
	add.s32 	%r13, %r13, 4;
	setp.ne.s32 	%p3, %r13, 0;
	@%p3 bra 	$L__BB0_3;
$L__BB0_4:
	setp.eq.s32 	%p4, %r2, 0;
	@%p4 bra 	$L__BB0_7;
	neg.s32 	%r14, %r2;
$L__BB0_6:
	.pragma "nounroll";
	atom.global.add.f32 	%f5, [%rd1], 0f3F800000;
	add.s32 	%r14, %r14, 1;
	setp.ne.s32 	%p5, %r14, 0;
	@%p5 bra 	$L__BB0_6;
$L__BB0_7:
	ret;

}


// ===== COMPILED SASS (sm_100) =====

	.target	sm_100

	.elftype	@"ET_EXEC"


//--------------------- .note.nv.tkinfo           --------------------------
	.section	.note.nv.tkinfo,"",@"SHT_NOTE"
	.sectionflags	@"SHF_NOTE_NV_TKINFO"
	.tkinfo
        /*0018*/ 	.word	0x00000002
        /*0030*/ 	.string	""
        /*0030*/ 	.string	"ptxas"
        /*0030*/ 	.string	"Cuda compilation tools, release 13.0, V13.0.88"
        /*0030*/ 	.string	"Build cuda_13.0.r13.0/compiler.36424714_0"
        /*0030*/ 	.string	"-arch sm_100 -m 64 "



//--------------------- .note.nv.cuinfo           --------------------------
	.section	.note.nv.cuinfo,"",@"SHT_NOTE"
	.sectionflags	@"SHF_NOTE_NV_CUINFO"
        /*0018*/ 	.short	0x0002
        /*001a*/ 	.short	0x0064
        /*001c*/ 	.short	0x0082
	.zero		2


//--------------------- .nv.info                  --------------------------
	.section	.nv.info,"",@"SHT_CUDA_INFO"
	.align	4


	//----- nvinfo : EIATTR_REGCOUNT
	.align		4
        /*0000*/ 	.byte	0x04, 0x2f
        /*0002*/ 	.short	(.L_1 - .L_0)
	.align		4
.L_0:
        /*0004*/ 	.word	index@(_Z11slow_kernelPf)
        /*0008*/ 	.word	0x00000008


	//----- nvinfo : EIATTR_FRAME_SIZE
	.align		4
.L_1:
        /*000c*/ 	.byte	0x04, 0x11
        /*000e*/ 	.short	(.L_3 - .L_2)
	.align		4
.L_2:
        /*0010*/ 	.word	index@(_Z11slow_kernelPf)
        /*0014*/ 	.word	0x00000000


	//----- nvinfo : EIATTR_MIN_STACK_SIZE
	.align		4
.L_3:
        /*0018*/ 	.byte	0x04, 0x12
        /*001a*/ 	.short	(.L_5 - .L_4)
	.align		4
.L_4:
        /*001c*/ 	.word	index@(_Z11slow_kernelPf)
        /*0020*/ 	.word	0x00000000
.L_5:


//--------------------- .nv.compat                --------------------------
	.section	.nv.compat,"",@"SHT_CUDA_COMPAT_INFO"
	.align	4
        /*0000*/ 	.byte	0x02, 0x09, 0x00, 0x00, 0x02, 0x02, 0x01, 0x00, 0x02, 0x05, 0x05, 0x00, 0x03, 0x07, 0x01, 0x01
        /*0010*/ 	.byte	0x02, 0x03, 0x00, 0x00, 0x02, 0x06, 0x01, 0x00, 0x04, 0x0b, 0x08, 0x00, 0x09, 0x00, 0x00, 0x00
        /*0020*/ 	.byte	0x00, 0x00, 0x00, 0x00


//--------------------- .nv.info._Z11slow_kernelPf --------------------------
	.section	.nv.info._Z11slow_kernelPf,"",@"SHT_CUDA_INFO"
	.sectionflags	@""
	.align	4


	//----- nvinfo : EIATTR_CUDA_API_VERSION
	.align		4
        /*0000*/ 	.byte	0x04, 0x37
        /*0002*/ 	.short	(.L_7 - .L_6)
.L_6:
        /*0004*/ 	.word	0x00000082


	//----- nvinfo : EIATTR_KPARAM_INFO
	.align		4
.L_7:
        /*0008*/ 	.byte	0x04, 0x17
        /*000a*/ 	.short	(.L_9 - .L_8)
.L_8:
        /*000c*/ 	.word	0x00000000
        /*0010*/ 	.short	0x0000
        /*0012*/ 	.short	0x0000
        /*0014*/ 	.byte	0x00, 0xf5, 0x21, 0x00


	//----- nvinfo : EIATTR_SPARSE_MMA_MASK
	.align		4
.L_9:
        /*0018*/ 	.byte	0x03, 0x50
        /*001a*/ 	.short	0x0000


	//----- nvinfo : EIATTR_MAXREG_COUNT
	.align		4
        /*001c*/ 	.byte	0x03, 0x1b
        /*001e*/ 	.short	0x00ff


	//----- nvinfo : EIATTR_MERCURY_ISA_VERSION
	.align		4
        /*0020*/ 	.byte	0x03, 0x5f
        /*0022*/ 	.short	0x0101


	//----- nvinfo : EIATTR_VRC_CTA_INIT_COUNT
	.align		4
        /*0024*/ 	.byte	0x02, 0x4a
	.zero		1
	.zero		1


	//----- nvinfo : EIATTR_EXIT_INSTR_OFFSETS
	.align		4
        /*0028*/ 	.byte	0x04, 0x1c
        /*002a*/ 	.short	(.L_11 - .L_10)


	//   ....[0]....
.L_10:
        /*002c*/ 	.word	0x00000060


	//   ....[1]....
        /*0030*/ 	.word	0x00000190


	//   ....[2]....
        /*0034*/ 	.word	0x00000210


	//----- nvinfo : EIATTR_CRS_STACK_SIZE
	.align		4
.L_11:
        /*0038*/ 	.byte	0x04, 0x1e
        /*003a*/ 	.short	(.L_13 - .L_12)
.L_12:
        /*003c*/ 	.word	0x00000000


	//----- nvinfo : EIATTR_CBANK_PARAM_SIZE
	.align		4
.L_13:
        /*0040*/ 	.byte	0x03, 0x19
        /*0042*/ 	.short	0x0008


	//----- nvinfo : EIATTR_PARAM_CBANK
	.align		4
        /*0044*/ 	.byte	0x04, 0x0a
        /*0046*/ 	.short	(.L_15 - .L_14)
	.align		4
.L_14:
        /*0048*/ 	.word	index@(.nv.constant0._Z11slow_kernelPf)
        /*004c*/ 	.short	0x0380
        /*004e*/ 	.short	0x0008


	//----- nvinfo : EIATTR_SW_WAR
	.align		4
.L_15:
        /*0050*/ 	.byte	0x04, 0x36
        /*0052*/ 	.short	(.L_17 - .L_16)
.L_16:
        /*0054*/ 	.word	0x00000008
.L_17:


//--------------------- .nv.callgraph             --------------------------
	.section	.nv.callgraph,"",@"SHT_CUDA_CALLGRAPH"
	.align	4
	.sectionentsize	8
	.align		4
        /*0000*/ 	.word	0x00000000
	.align		4
        /*0004*/ 	.word	0xffffffff
	.align		4
        /*0008*/ 	.word	0x00000000
	.align		4
        /*000c*/ 	.word	0xfffffffe
	.align		4
        /*0010*/ 	.word	0x00000000
	.align		4
        /*0014*/ 	.word	0xfffffffd
	.align		4
        /*0018*/ 	.word	0x00000000
	.align		4
        /*001c*/ 	.word	0xfffffffc


//--------------------- .text._Z11slow_kernelPf   --------------------------
	.section	.text._Z11slow_kernelPf,"ax",@progbits
	.align	128
        .global         _Z11slow_kernelPf
        .type           _Z11slow_kernelPf,@function
        .size           _Z11slow_kernelPf,(.L_x_5 - _Z11slow_kernelPf)
        .other          _Z11slow_kernelPf,@"STO_CUDA_ENTRY STV_DEFAULT"
_Z11slow_kernelPf:
.text._Z11slow_kernelPf:
[----:B------:R-:W-:Y:S01]  /*0000*/  LDC R1, c[0x0][0x37c] ;  /* 0x0000df00ff017b82 */ /* 0x000fe20000000800 */
[----:B------:R-:W0:Y:S01]  /*0010*/  S2R R0, SR_CTAID.X ;  /* 0x0000000000007919 */ /* 0x000e220000002500 */
[----:B------:R-:W0:Y:S01]  /*0020*/  LDCU UR4, c[0x0][0x360] ;  /* 0x00006c00ff0477ac */ /* 0x000e220008000800 */
[----:B------:R-:W0:Y:S02]  /*0030*/  S2R R3, SR_TID.X ;  /* 0x0000000000037919 */ /* 0x000e240000002100 */
[----:B0-----:R-:W-:-:S05]  /*0040*/  IMAD R0, R0, UR4, R3 ;  /* 0x0000000400007c24 */ /* 0x001fca000f8e0203 */
[----:B------:R-:W-:-:S13]  /*0050*/  ISETP.GE.AND P0, PT, R0, 0x1, PT ;  /* 0x000000010000780c */ /* 0x000fda0003f06270 */
[----:B------:R-:W-:Y:S05]  /*0060*/  @!P0 EXIT ;  /* 0x000000000000894d */ /* 0x000fea0003800000 */
[C---:B------:R-:W-:Y:S01]  /*0070*/  ISETP.GE.U32.AND P1, PT, R0.reuse, 0x4, PT ;  /* 0x000000040000780c */ /* 0x040fe20003f26070 */
[----:B------:R-:W0:Y:S01]  /*0080*/  LDCU.64 UR4, c[0x0][0x358] ;  /* 0x00006b00ff0477ac */ /* 0x000e220008000a00 */
[----:B------:R-:W-:Y:S01]  /*0090*/  LOP3.LUT R4, R0, 0x3, RZ, 0xc0, !PT ;  /* 0x0000000300047812 */ /* 0x000fe200078ec0ff */
[----:B------:R-:W-:Y:S03]  /*00a0*/  BSSY.RECONVERGENT B0, `(.L_x_0) ;  /* 0x000000e000007945 */ /* 0x000fe60003800200 */
[----:B------:R-:W-:-:S07]  /*00b0*/  ISETP.NE.AND P0, PT, R4, RZ, PT ;  /* 0x000000ff0400720c */ /* 0x000fce0003f05270 */
[----:B------:R-:W-:Y:S06]  /*00c0*/  @!P1 BRA `(.L_x_1) ;  /* 0x00000000002c9947 */ /* 0x000fec0003800000 */
[----:B------:R-:W1:Y:S01]  /*00d0*/  LDC.64 R2, c[0x0][0x380] ;  /* 0x0000e000ff027b82 */ /* 0x000e620000000a00 */
[----:B------:R-:W-:Y:S01]  /*00e0*/  LOP3.LUT R0, R0, 0x7ffffffc, RZ, 0xc0, !PT ;  /* 0x7ffffffc00007812 */ /* 0x000fe200078ec0ff */
[----:B------:R-:W-:-:S04]  /*00f0*/  IMAD.MOV.U32 R5, RZ, RZ, 0x3f800000 ;  /* 0x3f800000ff057424 */ /* 0x000fc800078e00ff */
[----:B------:R-:W-:-:S07]  /*0100*/  IMAD.MOV R0, RZ, RZ, -R0 ;  /* 0x000000ffff007224 */ /* 0x000fce00078e0a00 */
.L_x_2:
[----:B------:R-:W-:Y:S01]  /*0110*/  VIADD R0, R0, 0x4 ;  /* 0x0000000400007836 */ /* 0x000fe20000000000 */
[----:B012---:R2:W-:Y:S04]  /*0120*/  REDG.E.ADD.F32.FTZ.RN.STRONG.GPU desc[UR4][R2.64], R5 ;  /* 0x00000005020079a6 */ /* 0x0075e8000c12f304 */
[----:B------:R-:W-:Y:S01]  /*0130*/  ISETP.NE.AND P1, PT, R0, RZ, PT ;  /* 0x000000ff0000720c */ /* 0x000fe20003f25270 */
[----:B------:R2:W-:Y:S04]  /*0140*/  REDG.E.ADD.F32.FTZ.RN.STRONG.GPU desc[UR4][R2.64], R5 ;  /* 0x00000005020079a6 */ /* 0x0005e8000c12f304 */
[----:B------:R2:W-:Y:S04]  /*0150*/  REDG.E.ADD.F32.FTZ.RN.STRONG.GPU desc[UR4][R2.64], R5 ;  /* 0x00000005020079a6 */ /* 0x0005e8000c12f304 */
[----:B------:R2:W-:Y:S04]  /*0160*/  REDG.E.ADD.F32.FTZ.RN.STRONG.GPU desc[UR4][R2.64], R5 ;  /* 0x00000005020079a6 */ /* 0x0005e8000c12f304 */
[----:B------:R-:W-:Y:S05]  /*0170*/  @P1 BRA `(.L_x_2) ;  /* 0xfffffffc00e41947 */ /* 0x000fea000383ffff */
.L_x_1:
[----:B0-----:R-:W-:Y:S05]  /*0180*/  BSYNC.RECONVERGENT B0 ;  /* 0x0000000000007941 */ /* 0x001fea0003800200 */
.L_x_0:
[----:B------:R-:W-:Y:S05]  /*0190*/  @!P0 EXIT ;  /* 0x000000000000894d */ /* 0x000fea0003800000 */
[----:B--2---:R-:W0:Y:S01]  /*01a0*/  LDC.64 R2, c[0x0][0x380] ;  /* 0x0000e000ff027b82 */ /* 0x004e220000000a00 */
[----:B------:R-:W-:Y:S02]  /*01b0*/  IMAD.MOV R4, RZ, RZ, -R4 ;  /* 0x000000ffff047224 */ /* 0x000fe400078e0a04 */
[----:B------:R-:W-:-:S07]  /*01c0*/  IMAD.MOV.U32 R5, RZ, RZ, 0x3f800000 ;  /* 0x3f800000ff057424 */ /* 0x000fce00078e00ff */
.L_x_3:
[----:B------:R-:W-:Y:S01]  /*01d0*/  VIADD R4, R4, 0x1 ;  /* 0x0000000104047836 */ /* 0x000fe20000000000 */
[----:B0-----:R1:W-:Y:S04]  /*01e0*/  REDG.E.ADD.F32.FTZ.RN.STRONG.GPU desc[UR4][R2.64], R5 ;  /* 0x00000005020079a6 */ /* 0x0013e8000c12f304 */
[----:B------:R-:W-:-:S13]  /*01f0*/  ISETP.NE.AND P0, PT, R4, RZ, PT ;  /* 0x000000ff0400720c */ /* 0x000fda0003f05270 */
[----:B-1----:R-:W-:Y:S05]  /*0200*/  @P0 BRA `(.L_x_3) ;  /* 0xfffffffc00f00947 */ /* 0x002fea000383ffff */
[----:B------:R-:W-:Y:S05]  /*0210*/  EXIT ;  /* 0x000000000000794d */ /* 0x000fea0003800000 */
.L_x_4:
[----:B------:R-:W-:-:S00]  /*0220*/  BRA `(.L_x_4) ;  /* 0xfffffffc00fc7947 */ /* 0x000fc0000383ffff */
[----:B------:R-:W-:-:S00]  /*0230*/  NOP ;  /* 0x0000000000007918 */ /* 0x000fc00000000000 */
        /* <DEDUP_REMOVED lines=12> */
.L_x_5:


//--------------------- .nv.shared.reserved.0     --------------------------
	.section	.nv.shared.reserved.0,"aw",@nobits
	.weak		__nv_reservedSMEM_offset_0_alias
	.size		__nv_reservedSMEM_offset_0_alias, 0, 64
	.other		__nv_reservedSMEM_offset_0_alias,@"STO_CUDA_RESERVED_SHARED STV_DEFAULT"
__nv_reservedSMEM_offset_0_alias:
	.zero		0
	.zero		64


//--------------------- .nv.constant0._Z11slow_kernelPf --------------------------
	.section	.nv.constant0._Z11slow_kernelPf,"a",@progbits
	.sectionflags	@""
	.align	4
.nv.constant0._Z11slow_kernelPf:
	.zero		904


//--------------------- SYMBOLS --------------------------

	.type		.nv.reservedSmem.offset0,@object
	.size		.nv.reservedSmem.offset0,0x4
